//
// Generated by NVIDIA NVVM Compiler
//
// Compiler Build ID: CL-36424714
// Cuda compilation tools, release 13.0, V13.0.88
// Based on NVVM 20.0.0
//

.version 9.0
.target sm_100
.address_size 64

	// .globl	_Z3fooPi

.visible .entry _Z3fooPi(
	.param .u64 .ptr .align 1 _Z3fooPi_param_0
)
{


	ret;

}


// ===== COMPILED SASS (sm_100) =====

	.target	sm_100

	.elftype	@"ET_EXEC"


//--------------------- .note.nv.tkinfo           --------------------------
	.section	.note.nv.tkinfo,"",@"SHT_NOTE"
	.sectionflags	@"SHF_NOTE_NV_TKINFO"
	.tkinfo
        /*0018*/ 	.word	0x00000002
        /*0030*/ 	.string	""
        /*0030*/ 	.string	"ptxas"
        /*0030*/ 	.string	"Cuda compilation tools, release 13.0, V13.0.88"
        /*0030*/ 	.string	"Build cuda_13.0.r13.0/compiler.36424714_0"
        /*0030*/ 	.string	"-arch sm_100 -m 64 "



//--------------------- .note.nv.cuinfo           --------------------------
	.section	.note.nv.cuinfo,"",@"SHT_NOTE"
	.sectionflags	@"SHF_NOTE_NV_CUINFO"
        /*0018*/ 	.short	0x0002
        /*001a*/ 	.short	0x0064
        /*001c*/ 	.short	0x0082
	.zero		2


//--------------------- .nv.info                  --------------------------
	.section	.nv.info,"",@"SHT_CUDA_INFO"
	.align	4


	//----- nvinfo : EIATTR_REGCOUNT
	.align		4
        /*0000*/ 	.byte	0x04, 0x2f
        /*0002*/ 	.short	(.L_1 - .L_0)
	.align		4
.L_0:
        /*0004*/ 	.word	index@(_Z3fooPi)
        /*0008*/ 	.word	0x00000004


	//----- nvinfo : EIATTR_FRAME_SIZE
	.align		4
.L_1:
        /*000c*/ 	.byte	0x04, 0x11
        /*000e*/ 	.short	(.L_3 - .L_2)
	.align		4
.L_2:
        /*0010*/ 	.word	index@(_Z3fooPi)
        /*0014*/ 	.word	0x00000000


	//----- nvinfo : EIATTR_MIN_STACK_SIZE
	.align		4
.L_3:
        /*0018*/ 	.byte	0x04, 0x12
        /*001a*/ 	.short	(.L_5 - .L_4)
	.align		4
.L_4:
        /*001c*/ 	.word	index@(_Z3fooPi)
        /*0020*/ 	.word	0x00000000
.L_5:


//--------------------- .nv.compat                --------------------------
	.section	.nv.compat,"",@"SHT_CUDA_COMPAT_INFO"
	.align	4
        /*0000*/ 	.byte	0x02, 0x09, 0x00, 0x00, 0x02, 0x02, 0x01, 0x00, 0x02, 0x05, 0x05, 0x00, 0x03, 0x07, 0x01, 0x01
        /*0010*/ 	.byte	0x02, 0x03, 0x00, 0x00, 0x02, 0x06, 0x01, 0x00, 0x04, 0x0b, 0x08, 0x00, 0x09, 0x00, 0x00, 0x00
        /*0020*/ 	.byte	0x00, 0x00, 0x00, 0x00


//--------------------- .nv.info._Z3fooPi         --------------------------
	.section	.nv.info._Z3fooPi,"",@"SHT_CUDA_INFO"
	.sectionflags	@""
	.align	4


	//----- nvinfo : EIATTR_CUDA_API_VERSION
	.align		4
        /*0000*/ 	.byte	0x04, 0x37
        /*0002*/ 	.short	(.L_7 - .L_6)
.L_6:
        /*0004*/ 	.word	0x00000082


	//----- nvinfo : EIATTR_KPARAM_INFO
	.align		4
.L_7:
        /*0008*/ 	.byte	0x04, 0x17
        /*000a*/ 	.short	(.L_9 - .L_8)
.L_8:
        /*000c*/ 	.word	0x00000000
        /*0010*/ 	.short	0x0000
        /*0012*/ 	.short	0x0000
        /*0014*/ 	.byte	0x00, 0xf5, 0x21, 0x00


	//----- nvinfo : EIATTR_SPARSE_MMA_MASK
	.align		4
.L_9:
        /*0018*/ 	.byte	0x03, 0x50
        /*001a*/ 	.short	0x0000


	//----- nvinfo : EIATTR_MAXREG_COUNT
	.align		4
        /*001c*/ 	.byte	0x03, 0x1b
        /*001e*/ 	.short	0x00ff


	//----- nvinfo : EIATTR_MERCURY_ISA_VERSION
	.align		4
        /*0020*/ 	.byte	0x03, 0x5f
        /*0022*/ 	.short	0x0101


	//----- nvinfo : EIATTR_VRC_CTA_INIT_COUNT
	.align		4
        /*0024*/ 	.byte	0x02, 0x4a
	.zero		1
	.zero		1


	//----- nvinfo : EIATTR_EXIT_INSTR_OFFSETS
	.align		4
        /*0028*/ 	.byte	0x04, 0x1c
        /*002a*/ 	.short	(.L_11 - .L_10)


	//   ....[0]....
.L_10:
        /*002c*/ 	.word	0x00000010


	//----- nvinfo : EIATTR_CBANK_PARAM_SIZE
	.align		4
.L_11:
        /*0030*/ 	.byte	0x03, 0x19
        /*0032*/ 	.short	0x0008


	//----- nvinfo : EIATTR_PARAM_CBANK
	.align		4
        /*0034*/ 	.byte	0x04, 0x0a
        /*0036*/ 	.short	(.L_13 - .L_12)
	.align		4
.L_12:
        /*0038*/ 	.word	index@(.nv.constant0._Z3fooPi)
        /*003c*/ 	.short	0x0380
        /*003e*/ 	.short	0x0008


	//----- nvinfo : EIATTR_SW_WAR
	.align		4
.L_13:
        /*0040*/ 	.byte	0x04, 0x36
        /*0042*/ 	.short	(.L_15 - .L_14)
.L_14:
        /*0044*/ 	.word	0x00000008
.L_15:


//--------------------- .nv.callgraph             --------------------------
	.section	.nv.callgraph,"",@"SHT_CUDA_CALLGRAPH"
	.align	4
	.sectionentsize	8
	.align		4
        /*0000*/ 	.word	0x00000000
	.align		4
        /*0004*/ 	.word	0xffffffff
	.align		4
        /*0008*/ 	.word	0x00000000
	.align		4
        /*000c*/ 	.word	0xfffffffe
	.align		4
        /*0010*/ 	.word	0x00000000
	.align		4
        /*0014*/ 	.word	0xfffffffd
	.align		4
        /*0018*/ 	.word	0x00000000
	.align		4
        /*001c*/ 	.word	0xfffffffc


//--------------------- .text._Z3fooPi            --------------------------
	.section	.text._Z3fooPi,"ax",@progbits
	.align	128
        .global         _Z3fooPi
        .type           _Z3fooPi,@function
        .size           _Z3fooPi,(.L_x_1 - _Z3fooPi)
        .other          _Z3fooPi,@"STO_CUDA_ENTRY STV_DEFAULT"
_Z3fooPi:
.text._Z3fooPi:
[----:B------:R-:W-:Y:S01]  /*0000*/  LDC R1, c[0x0][0x37c] ;  /* 0x0000df00ff017b82 */ /* 0x000fe20000000800 */
[----:B------:R-:W-:Y:S05]  /*0010*/  EXIT ;  /* 0x000000000000794d */ /* 0x000fea0003800000 */
.L_x_0:
[----:B------:R-:W-:-:S00]  /*0020*/  BRA `(.L_x_0) ;  /* 0xfffffffc00fc7947 */ /* 0x000fc0000383ffff */
[----:B------:R-:W-:-:S00]  /*0030*/  NOP ;  /* 0x0000000000007918 */ /* 0x000fc00000000000 */
        /* <DEDUP_REMOVED lines=12> */
.L_x_1:


//--------------------- .nv.shared.reserved.0     --------------------------
	.section	.nv.shared.reserved.0,"aw",@nobits
	.weak		__nv_reservedSMEM_offset_0_alias
	.size		__nv_reservedSMEM_offset_0_alias, 0, 64
	.other		__nv_reservedSMEM_offset_0_alias,@"STO_CUDA_RESERVED_SHARED STV_DEFAULT"
__nv_reservedSMEM_offset_0_alias:
	.zero		0
	.zero		64


//--------------------- .nv.constant0._Z3fooPi    --------------------------
	.section	.nv.constant0._Z3fooPi,"a",@progbits
	.sectionflags	@""
	.align	4
.nv.constant0._Z3fooPi:
	.zero		904


//--------------------- SYMBOLS --------------------------

	.type		.nv.reservedSmem.offset0,@object
	.size		.nv.reservedSmem.offset0,0x4
